//
// Generated by NVIDIA NVVM Compiler
//
// Compiler Build ID: CL-36424714
// Cuda compilation tools, release 13.0, V13.0.88
// Based on NVVM 20.0.0
//

.version 9.0
.target sm_100
.address_size 64

	// .globl	_Z5countPiS_S_i
.extern .shared .align 16 .b8 cache[];

.visible .entry _Z5countPiS_S_i(
	.param .u64 .ptr .align 1 _Z5countPiS_S_i_param_0,
	.param .u64 .ptr .align 1 _Z5countPiS_S_i_param_1,
	.param .u64 .ptr .align 1 _Z5countPiS_S_i_param_2,
	.param .u32 _Z5countPiS_S_i_param_3
)
{
	.reg .pred 	%p<14>;
	.reg .b32 	%r<60>;
	.reg .b64 	%rd<23>;

	ld.param.u64 	%rd7, [_Z5countPiS_S_i_param_0];
	ld.param.u64 	%rd5, [_Z5countPiS_S_i_param_1];
	ld.param.u64 	%rd6, [_Z5countPiS_S_i_param_2];
	ld.param.u32 	%r33, [_Z5countPiS_S_i_param_3];
	cvta.to.global.u64 	%rd1, %rd7;
	mov.u32 	%r59, %ntid.x;
	mov.u32 	%r2, %ctaid.x;
	mov.u32 	%r3, %tid.x;
	mad.lo.s32 	%r49, %r59, %r2, %r3;
	setp.ge.s32 	%p1, %r49, %r33;
	mov.b32 	%r52, 0;
	@%p1 bra 	$L__BB0_11;
	cvta.to.global.u64 	%rd2, %rd5;
	mov.u32 	%r36, %nctaid.x;
	mul.lo.s32 	%r5, %r59, %r36;
	shl.b32 	%r37, %r33, 1;
	mul.wide.s32 	%rd8, %r37, 4;
	add.s64 	%rd9, %rd1, %rd8;
	ld.global.u32 	%r6, [%rd9+-4];
	mov.b32 	%r52, 0;
	mul.wide.s32 	%rd12, %r33, 4;
$L__BB0_2:
	mul.wide.s32 	%rd10, %r49, 4;
	add.s64 	%rd11, %rd1, %rd10;
	ld.global.u32 	%r9, [%rd11];
	add.s64 	%rd13, %rd11, %rd12;
	ld.global.u32 	%r38, [%rd13];
	mul.wide.s32 	%rd14, %r38, 4;
	add.s64 	%rd3, %rd2, %rd14;
	ld.global.u32 	%r53, [%rd3+-4];
	mul.wide.s32 	%rd15, %r9, 4;
	add.s64 	%rd4, %rd2, %rd15;
	ld.global.u32 	%r54, [%rd4+-4];
	setp.eq.s32 	%p2, %r38, %r6;
	mov.u32 	%r50, %r33;
	@%p2 bra 	$L__BB0_4;
	ld.global.u32 	%r50, [%rd3];
$L__BB0_4:
	setp.eq.s32 	%p3, %r9, %r6;
	mov.u32 	%r51, %r33;
	@%p3 bra 	$L__BB0_6;
	ld.global.u32 	%r51, [%rd4];
$L__BB0_6:
	mul.wide.s32 	%rd16, %r53, 4;
	add.s64 	%rd17, %rd1, %rd16;
	ld.global.u32 	%r19, [%rd17];
	mul.wide.s32 	%rd18, %r54, 4;
	add.s64 	%rd19, %rd1, %rd18;
	ld.global.u32 	%r20, [%rd19];
	setp.le.s32 	%p4, %r19, %r20;
	@%p4 bra 	$L__BB0_8;
	add.s32 	%r54, %r54, 1;
	bra.uni 	$L__BB0_9;
$L__BB0_8:
	setp.ge.s32 	%p5, %r19, %r20;
	selp.u32 	%r39, 1, 0, %p5;
	add.s32 	%r52, %r52, %r39;
	add.s32 	%r53, %r53, 1;
	add.s32 	%r54, %r54, %r39;
$L__BB0_9:
	setp.lt.s32 	%p6, %r53, %r50;
	setp.lt.s32 	%p7, %r54, %r51;
	and.pred  	%p8, %p6, %p7;
	@%p8 bra 	$L__BB0_6;
	add.s32 	%r49, %r49, %r5;
	setp.lt.s32 	%p9, %r49, %r33;
	@%p9 bra 	$L__BB0_2;
$L__BB0_11:
	shl.b32 	%r40, %r3, 2;
	mov.u32 	%r41, cache;
	add.s32 	%r30, %r41, %r40;
	st.shared.u32 	[%r30], %r52;
	bar.sync 	0;
	setp.lt.u32 	%p10, %r59, 2;
	@%p10 bra 	$L__BB0_15;
$L__BB0_12:
	shr.u32 	%r32, %r59, 1;
	setp.ge.u32 	%p11, %r3, %r32;
	@%p11 bra 	$L__BB0_14;
	shl.b32 	%r42, %r32, 2;
	add.s32 	%r43, %r30, %r42;
	ld.shared.u32 	%r44, [%r43];
	ld.shared.u32 	%r45, [%r30];
	add.s32 	%r46, %r45, %r44;
	st.shared.u32 	[%r30], %r46;
	bar.sync 	0;
$L__BB0_14:
	setp.gt.u32 	%p12, %r59, 3;
	mov.u32 	%r59, %r32;
	@%p12 bra 	$L__BB0_12;
$L__BB0_15:
	setp.ne.s32 	%p13, %r3, 0;
	@%p13 bra 	$L__BB0_17;
	ld.shared.u32 	%r47, [cache];
	cvta.to.global.u64 	%rd20, %rd6;
	mul.wide.u32 	%rd21, %r2, 4;
	add.s64 	%rd22, %rd20, %rd21;
	st.global.u32 	[%rd22], %r47;
$L__BB0_17:
	ret;

}


// ===== COMPILED SASS (sm_100) =====

	.target	sm_100

	.elftype	@"ET_EXEC"


//--------------------- .note.nv.tkinfo           --------------------------
	.section	.note.nv.tkinfo,"",@"SHT_NOTE"
	.sectionflags	@"SHF_NOTE_NV_TKINFO"
	.tkinfo
        /*0018*/ 	.word	0x00000002
        /*0030*/ 	.string	""
        /*0030*/ 	.string	"ptxas"
        /*0030*/ 	.string	"Cuda compilation tools, release 13.0, V13.0.88"
        /*0030*/ 	.string	"Build cuda_13.0.r13.0/compiler.36424714_0"
        /*0030*/ 	.string	"-arch sm_100 -m 64 "



//--------------------- .note.nv.cuinfo           --------------------------
	.section	.note.nv.cuinfo,"",@"SHT_NOTE"
	.sectionflags	@"SHF_NOTE_NV_CUINFO"
        /*0018*/ 	.short	0x0002
        /*001a*/ 	.short	0x0064
        /*001c*/ 	.short	0x0082
	.zero		2


//--------------------- .nv.info                  --------------------------
	.section	.nv.info,"",@"SHT_CUDA_INFO"
	.align	4


	//----- nvinfo : EIATTR_REGCOUNT
	.align		4
        /*0000*/ 	.byte	0x04, 0x2f
        /*0002*/ 	.short	(.L_1 - .L_0)
	.align		4
.L_0:
        /*0004*/ 	.word	index@(_Z5countPiS_S_i)
        /*0008*/ 	.word	0x00000017


	//----- nvinfo : EIATTR_FRAME_SIZE
	.align		4
.L_1:
        /*000c*/ 	.byte	0x04, 0x11
        /*000e*/ 	.short	(.L_3 - .L_2)
	.align		4
.L_2:
        /*0010*/ 	.word	index@(_Z5countPiS_S_i)
        /*0014*/ 	.word	0x00000000


	//----- nvinfo : EIATTR_MIN_STACK_SIZE
	.align		4
.L_3:
        /*0018*/ 	.byte	0x04, 0x12
        /*001a*/ 	.short	(.L_5 - .L_4)
	.align		4
.L_4:
        /*001c*/ 	.word	index@(_Z5countPiS_S_i)
        /*0020*/ 	.word	0x00000000
.L_5:


//--------------------- .nv.compat                --------------------------
	.section	.nv.compat,"",@"SHT_CUDA_COMPAT_INFO"
	.align	4
        /*0000*/ 	.byte	0x02, 0x09, 0x00, 0x00, 0x02, 0x02, 0x01, 0x00, 0x02, 0x05, 0x05, 0x00, 0x03, 0x07, 0x01, 0x01
        /*0010*/ 	.byte	0x02, 0x03, 0x00, 0x00, 0x02, 0x06, 0x01, 0x00, 0x04, 0x0b, 0x08, 0x00, 0x09, 0x00, 0x00, 0x00
        /*0020*/ 	.byte	0x00, 0x00, 0x00, 0x00


//--------------------- .nv.info._Z5countPiS_S_i  --------------------------
	.section	.nv.info._Z5countPiS_S_i,"",@"SHT_CUDA_INFO"
	.sectionflags	@""
	.align	4


	//----- nvinfo : EIATTR_CUDA_API_VERSION
	.align		4
        /*0000*/ 	.byte	0x04, 0x37
        /*0002*/ 	.short	(.L_7 - .L_6)
.L_6:
        /*0004*/ 	.word	0x00000082


	//----- nvinfo : EIATTR_KPARAM_INFO
	.align		4
.L_7:
        /*0008*/ 	.byte	0x04, 0x17
        /*000a*/ 	.short	(.L_9 - .L_8)
.L_8:
        /*000c*/ 	.word	0x00000000
        /*0010*/ 	.short	0x0003
        /*0012*/ 	.short	0x0018
        /*0014*/ 	.byte	0x00, 0xf0, 0x11, 0x00


	//----- nvinfo : EIATTR_KPARAM_INFO
	.align		4
.L_9:
        /*0018*/ 	.byte	0x04, 0x17
        /*001a*/ 	.short	(.L_11 - .L_10)
.L_10:
        /*001c*/ 	.word	0x00000000
        /*0020*/ 	.short	0x0002
        /*0022*/ 	.short	0x0010
        /*0024*/ 	.byte	0x00, 0xf5, 0x21, 0x00


	//----- nvinfo : EIATTR_KPARAM_INFO
	.align		4
.L_11:
        /*0028*/ 	.byte	0x04, 0x17
        /*002a*/ 	.short	(.L_13 - .L_12)
.L_12:
        /*002c*/ 	.word	0x00000000
        /*0030*/ 	.short	0x0001
        /*0032*/ 	.short	0x0008
        /*0034*/ 	.byte	0x00, 0xf5, 0x21, 0x00


	//----- nvinfo : EIATTR_KPARAM_INFO
	.align		4
.L_13:
        /*0038*/ 	.byte	0x04, 0x17
        /*003a*/ 	.short	(.L_15 - .L_14)
.L_14:
        /*003c*/ 	.word	0x00000000
        /*0040*/ 	.short	0x0000
        /*0042*/ 	.short	0x0000
        /*0044*/ 	.byte	0x00, 0xf5, 0x21, 0x00


	//----- nvinfo : EIATTR_SPARSE_MMA_MASK
	.align		4
.L_15:
        /*0048*/ 	.byte	0x03, 0x50
        /*004a*/ 	.short	0x0000


	//----- nvinfo : EIATTR_MAXREG_COUNT
	.align		4
        /*004c*/ 	.byte	0x03, 0x1b
        /*004e*/ 	.short	0x00ff


	//----- nvinfo : EIATTR_NUM_BARRIERS
	.align		4
        /*0050*/ 	.byte	0x02, 0x4c
        /*0052*/ 	.byte	0x01
	.zero		1


	//----- nvinfo : EIATTR_MERCURY_ISA_VERSION
	.align		4
        /*0054*/ 	.byte	0x03, 0x5f
        /*0056*/ 	.short	0x0101


	//----- nvinfo : EIATTR_VRC_CTA_INIT_COUNT
	.align		4
        /*0058*/ 	.byte	0x02, 0x4a
	.zero		1
	.zero		1


	//----- nvinfo : EIATTR_EXIT_INSTR_OFFSETS
	.align		4
        /*005c*/ 	.byte	0x04, 0x1c
        /*005e*/ 	.short	(.L_17 - .L_16)


	//   ....[0]....
.L_16:
        /*0060*/ 	.word	0x00000520


	//   ....[1]....
        /*0064*/ 	.word	0x000005a0


	//----- nvinfo : EIATTR_CRS_STACK_SIZE
	.align		4
.L_17:
        /*0068*/ 	.byte	0x04, 0x1e
        /*006a*/ 	.short	(.L_19 - .L_18)
.L_18:
        /*006c*/ 	.word	0x00000000


	//----- nvinfo : EIATTR_CBANK_PARAM_SIZE
	.align		4
.L_19:
        /*0070*/ 	.byte	0x03, 0x19
        /*0072*/ 	.short	0x001c


	//----- nvinfo : EIATTR_PARAM_CBANK
	.align		4
        /*0074*/ 	.byte	0x04, 0x0a
        /*0076*/ 	.short	(.L_21 - .L_20)
	.align		4
.L_20:
        /*0078*/ 	.word	index@(.nv.constant0._Z5countPiS_S_i)
        /*007c*/ 	.short	0x0380
        /*007e*/ 	.short	0x001c


	//----- nvinfo : EIATTR_SW_WAR
	.align		4
.L_21:
        /*0080*/ 	.byte	0x04, 0x36
        /*0082*/ 	.short	(.L_23 - .L_22)
.L_22:
        /*0084*/ 	.word	0x00000008
.L_23:


//--------------------- .nv.callgraph             --------------------------
	.section	.nv.callgraph,"",@"SHT_CUDA_CALLGRAPH"
	.align	4
	.sectionentsize	8
	.align		4
        /*0000*/ 	.word	0x00000000
	.align		4
        /*0004*/ 	.word	0xffffffff
	.align		4
        /*0008*/ 	.word	0x00000000
	.align		4
        /*000c*/ 	.word	0xfffffffe
	.align		4
        /*0010*/ 	.word	0x00000000
	.align		4
        /*0014*/ 	.word	0xfffffffd
	.align		4
        /*0018*/ 	.word	0x00000000
	.align		4
        /*001c*/ 	.word	0xfffffffc


//--------------------- .text._Z5countPiS_S_i     --------------------------
	.section	.text._Z5countPiS_S_i,"ax",@progbits
	.align	128
        .global         _Z5countPiS_S_i
        .type           _Z5countPiS_S_i,@function
        .size           _Z5countPiS_S_i,(.L_x_8 - _Z5countPiS_S_i)
        .other          _Z5countPiS_S_i,@"STO_CUDA_ENTRY STV_DEFAULT"
_Z5countPiS_S_i:
.text._Z5countPiS_S_i:
[----:B------:R-:W-:Y:S01]  /*0000*/  LDC R1, c[0x0][0x37c] ;  /* 0x0000df00ff017b82 */ /* 0x000fe20000000800 */
[----:B------:R-:W0:Y:S07]  /*0010*/  S2R R0, SR_CTAID.X ;  /* 0x0000000000007919 */ /* 0x000e2e0000002500 */
[----:B------:R-:W1:Y:S01]  /*0020*/  LDC R4, c[0x0][0x398] ;  /* 0x0000e600ff047b82 */ /* 0x000e620000000800 */
[----:B------:R-:W2:Y:S01]  /*0030*/  LDCU UR4, c[0x0][0x360] ;  /* 0x00006c00ff0477ac */ /* 0x000ea20008000800 */
[----:B------:R-:W-:Y:S01]  /*0040*/  BSSY.RECONVERGENT B0, `(.L_x_0) ;  /* 0x0000036000007945 */ /* 0x000fe20003800200 */
[----:B------:R-:W0:Y:S01]  /*0050*/  S2R R3, SR_TID.X ;  /* 0x0000000000037919 */ /* 0x000e220000002100 */
[----:B------:R-:W-:Y:S01]  /*0060*/  IMAD.MOV.U32 R5, RZ, RZ, RZ ;  /* 0x000000ffff057224 */ /* 0x000fe200078e00ff */
[----:B------:R-:W3:Y:S01]  /*0070*/  LDCU.64 UR6, c[0x0][0x358] ;  /* 0x00006b00ff0677ac */ /* 0x000ee20008000a00 */
[----:B--2---:R-:W-:-:S02]  /*0080*/  IMAD.U32 R2, RZ, RZ, UR4 ;  /* 0x00000004ff027e24 */ /* 0x004fc4000f8e00ff */
[----:B0-----:R-:W-:-:S05]  /*0090*/  IMAD R7, R0, UR4, R3 ;  /* 0x0000000400077c24 */ /* 0x001fca000f8e0203 */
[----:B-1----:R-:W-:-:S13]  /*00a0*/  ISETP.GE.AND P0, PT, R7, R4, PT ;  /* 0x000000040700720c */ /* 0x002fda0003f06270 */
[----:B---3--:R-:W-:Y:S05]  /*00b0*/  @P0 BRA `(.L_x_1) ;  /* 0x0000000000b80947 */ /* 0x008fea0003800000 */
[----:B------:R-:W0:Y:S01]  /*00c0*/  LDC.64 R8, c[0x0][0x380] ;  /* 0x0000e000ff087b82 */ /* 0x000e220000000a00 */
[----:B------:R-:W-:-:S05]  /*00d0*/  SHF.L.U32 R5, R4, 0x1, RZ ;  /* 0x0000000104057819 */ /* 0x000fca00000006ff */
[----:B0-----:R-:W-:-:S05]  /*00e0*/  IMAD.WIDE R8, R5, 0x4, R8 ;  /* 0x0000000405087825 */ /* 0x001fca00078e0208 */
[----:B------:R0:W5:Y:S01]  /*00f0*/  LDG.E R4, desc[UR6][R8.64+-0x4] ;  /* 0xfffffc0608047981 */ /* 0x000162000c1e1900 */
[----:B------:R-:W1:Y:S01]  /*0100*/  LDCU UR4, c[0x0][0x370] ;  /* 0x00006e00ff0477ac */ /* 0x000e620008000800 */
[----:B------:R-:W-:Y:S02]  /*0110*/  IMAD.MOV.U32 R5, RZ, RZ, RZ ;  /* 0x000000ffff057224 */ /* 0x000fe400078e00ff */
[----:B01----:R-:W-:-:S07]  /*0120*/  IMAD R6, R2, UR4, RZ ;  /* 0x0000000402067c24 */ /* 0x003fce000f8e02ff */
.L_x_4:
[----:B------:R-:W0:Y:S08]  /*0130*/  LDC.64 R8, c[0x0][0x380] ;  /* 0x0000e000ff087b82 */ /* 0x000e300000000a00 */
[----:B------:R-:W1:Y:S08]  /*0140*/  LDC R20, c[0x0][0x398] ;  /* 0x0000e600ff147b82 */ /* 0x000e700000000800 */
[----:B------:R-:W2:Y:S01]  /*0150*/  LDC.64 R14, c[0x0][0x388] ;  /* 0x0000e200ff0e7b82 */ /* 0x000ea20000000a00 */
[----:B0-----:R-:W-:-:S04]  /*0160*/  IMAD.WIDE R8, R7, 0x4, R8 ;  /* 0x0000000407087825 */ /* 0x001fc800078e0208 */
[----:B-1----:R-:W-:Y:S02]  /*0170*/  IMAD.WIDE R10, R20, 0x4, R8 ;  /* 0x00000004140a7825 */ /* 0x002fe400078e0208 */
[----:B------:R-:W3:Y:S04]  /*0180*/  LDG.E R9, desc[UR6][R8.64] ;  /* 0x0000000608097981 */ /* 0x000ee8000c1e1900 */
[----:B------:R-:W4:Y:S01]  /*0190*/  LDG.E R11, desc[UR6][R10.64] ;  /* 0x000000060a0b7981 */ /* 0x000f22000c1e1900 */
[----:B------:R-:W0:Y:S02]  /*01a0*/  LDCU UR4, c[0x0][0x398] ;  /* 0x00007300ff0477ac */ /* 0x000e240008000800 */
[----:B0-----:R-:W-:Y:S01]  /*01b0*/  IMAD.U32 R12, RZ, RZ, UR4 ;  /* 0x00000004ff0c7e24 */ /* 0x001fe2000f8e00ff */
[----:B------:R-:W-:-:S02]  /*01c0*/  MOV R18, UR4 ;  /* 0x0000000400127c02 */ /* 0x000fc40008000f00 */
[CC--:B---3-5:R-:W-:Y:S01]  /*01d0*/  ISETP.NE.AND P1, PT, R9.reuse, R4.reuse, PT ;  /* 0x000000040900720c */ /* 0x0e8fe20003f25270 */
[--C-:B--2---:R-:W-:Y:S02]  /*01e0*/  IMAD.WIDE R16, R9, 0x4, R14.reuse ;  /* 0x0000000409107825 */ /* 0x104fe400078e020e */
[----:B------:R-:W0:Y:S01]  /*01f0*/  LDC.64 R8, c[0x0][0x380] ;  /* 0x0000e000ff087b82 */ /* 0x000e220000000a00 */
[C---:B----4-:R-:W-:Y:S01]  /*0200*/  ISETP.NE.AND P0, PT, R11.reuse, R4, PT ;  /* 0x000000040b00720c */ /* 0x050fe20003f05270 */
[----:B------:R-:W-:Y:S01]  /*0210*/  IMAD.WIDE R14, R11, 0x4, R14 ;  /* 0x000000040b0e7825 */ /* 0x000fe200078e020e */
[----:B------:R1:W5:Y:S04]  /*0220*/  LDG.E R19, desc[UR6][R16.64+-0x4] ;  /* 0xfffffc0610137981 */ /* 0x000368000c1e1900 */
[----:B------:R1:W5:Y:S04]  /*0230*/  LDG.E R13, desc[UR6][R14.64+-0x4] ;  /* 0xfffffc060e0d7981 */ /* 0x000368000c1e1900 */
[----:B------:R1:W5:Y:S01]  /*0240*/  @P1 LDG.E R12, desc[UR6][R16.64] ;  /* 0x00000006100c1981 */ /* 0x000362000c1e1900 */
[----:B------:R-:W-:Y:S01]  /*0250*/  IMAD.IADD R7, R6, 0x1, R7 ;  /* 0x0000000106077824 */ /* 0x000fe200078e0207 */
[----:B------:R-:W-:Y:S02]  /*0260*/  BSSY.RECONVERGENT B1, `(.L_x_2) ;  /* 0x0000012000017945 */ /* 0x000fe40003800200 */
[----:B------:R1:W5:Y:S02]  /*0270*/  @P0 LDG.E R18, desc[UR6][R14.64] ;  /* 0x000000060e120981 */ /* 0x000364000c1e1900 */
[----:B------:R-:W-:-:S13]  /*0280*/  ISETP.GE.AND P0, PT, R7, R20, PT ;  /* 0x000000140700720c */ /* 0x000fda0003f06270 */
.L_x_3:
[----:B01---5:R-:W-:-:S04]  /*0290*/  IMAD.WIDE R14, R13, 0x4, R8 ;  /* 0x000000040d0e7825 */ /* 0x023fc800078e0208 */
[----:B------:R-:W-:Y:S02]  /*02a0*/  IMAD.WIDE R10, R19, 0x4, R8 ;  /* 0x00000004130a7825 */ /* 0x000fe400078e0208 */
[----:B------:R-:W2:Y:S04]  /*02b0*/  LDG.E R14, desc[UR6][R14.64] ;  /* 0x000000060e0e7981 */ /* 0x000ea8000c1e1900 */
[----:B------:R-:W2:Y:S01]  /*02c0*/  LDG.E R11, desc[UR6][R10.64] ;  /* 0x000000060a0b7981 */ /* 0x000ea2000c1e1900 */
[----:B------:R-:W-:Y:S01]  /*02d0*/  IMAD.MOV.U32 R17, RZ, RZ, R19 ;  /* 0x000000ffff117224 */ /* 0x000fe200078e0013 */
[----:B--2---:R-:W-:-:S13]  /*02e0*/  ISETP.GT.AND P1, PT, R14, R11, PT ;  /* 0x0000000b0e00720c */ /* 0x004fda0003f24270 */
[----:B------:R-:W-:Y:S01]  /*02f0*/  @!P1 ISETP.GE.AND P2, PT, R14, R11, PT ;  /* 0x0000000b0e00920c */ /* 0x000fe20003f46270 */
[----:B------:R-:W-:Y:S01]  /*0300*/  @!P1 VIADD R13, R13, 0x1 ;  /* 0x000000010d0d9836 */ /* 0x000fe20000000000 */
[----:B------:R-:W-:Y:S02]  /*0310*/  @P1 IADD3 R19, PT, PT, R19, 0x1, RZ ;  /* 0x0000000113131810 */ /* 0x000fe40007ffe0ff */
[----:B------:R-:W-:Y:S02]  /*0320*/  @!P1 SEL R16, RZ, 0x1, !P2 ;  /* 0x00000001ff109807 */ /* 0x000fe40005000000 */
[----:B------:R-:W-:Y:S02]  /*0330*/  ISETP.LT.AND P3, PT, R13, R18, PT ;  /* 0x000000120d00720c */ /* 0x000fe40003f61270 */
[----:B------:R-:W-:Y:S01]  /*0340*/  @!P1 IADD3 R19, PT, PT, R16, R17, RZ ;  /* 0x0000001110139210 */ /* 0x000fe20007ffe0ff */
[----:B------:R-:W-:-:S03]  /*0350*/  @!P1 IMAD.IADD R5, R5, 0x1, R16 ;  /* 0x0000000105059824 */ /* 0x000fc600078e0210 */
[----:B------:R-:W-:-:S13]  /*0360*/  ISETP.GE.AND P2, PT, R19, R12, PT ;  /* 0x0000000c1300720c */ /* 0x000fda0003f46270 */
[----:B------:R-:W-:Y:S05]  /*0370*/  @!P2 BRA P3, `(.L_x_3) ;  /* 0xfffffffc00c4a947 */ /* 0x000fea000183ffff */
[----:B------:R-:W-:Y:S05]  /*0380*/  BSYNC.RECONVERGENT B1 ;  /* 0x0000000000017941 */ /* 0x000fea0003800200 */
.L_x_2:
[----:B------:R-:W-:Y:S05]  /*0390*/  @!P0 BRA `(.L_x_4) ;  /* 0xfffffffc00648947 */ /* 0x000fea000383ffff */
.L_x_1:
[----:B------:R-:W-:Y:S05]  /*03a0*/  BSYNC.RECONVERGENT B0 ;  /* 0x0000000000007941 */ /* 0x000fea0003800200 */
.L_x_0:
[----:B------:R-:W0:Y:S01]  /*03b0*/  S2UR UR5, SR_CgaCtaId ;  /* 0x00000000000579c3 */ /* 0x000e220000008800 */
[----:B------:R-:W-:Y:S01]  /*03c0*/  UMOV UR4, 0x400 ;  /* 0x0000040000047882 */ /* 0x000fe20000000000 */
[----:B------:R-:W-:Y:S02]  /*03d0*/  ISETP.GE.U32.AND P0, PT, R2, 0x2, PT ;  /* 0x000000020200780c */ /* 0x000fe40003f06070 */
[----:B------:R-:W-:Y:S01]  /*03e0*/  ISETP.NE.AND P1, PT, R3, RZ, PT ;  /* 0x000000ff0300720c */ /* 0x000fe20003f25270 */
[----:B0-----:R-:W-:-:S06]  /*03f0*/  ULEA UR4, UR5, UR4, 0x18 ;  /* 0x0000000405047291 */ /* 0x001fcc000f8ec0ff */
[----:B------:R-:W-:-:S05]  /*0400*/  LEA R4, R3, UR4, 0x2 ;  /* 0x0000000403047c11 */ /* 0x000fca000f8e10ff */
[----:B------:R0:W-:Y:S01]  /*0410*/  STS [R4], R5 ;  /* 0x0000000504007388 */ /* 0x0001e20000000800 */
[----:B------:R-:W-:Y:S06]  /*0420*/  BAR.SYNC.DEFER_BLOCKING 0x0 ;  /* 0x0000000000007b1d */ /* 0x000fec0000010000 */
[----:B------:R-:W-:Y:S05]  /*0430*/  @!P0 BRA `(.L_x_5) ;  /* 0x0000000000388947 */ /* 0x000fea0003800000 */
[----:B------:R-:W-:Y:S01]  /*0440*/  BSSY B0, `(.L_x_5) ;  /* 0x000000d000007945 */ /* 0x000fe20003800000 */
.L_x_6:
[----:B------:R-:W-:-:S04]  /*0450*/  SHF.R.U32.HI R8, RZ, 0x1, R2 ;  /* 0x00000001ff087819 */ /* 0x000fc80000011602 */
[----:B------:R-:W-:-:S13]  /*0460*/  ISETP.GE.U32.AND P0, PT, R3, R8, PT ;  /* 0x000000080300720c */ /* 0x000fda0003f06070 */
[----:B0-----:R-:W-:Y:S01]  /*0470*/  @!P0 LEA R5, R8, R4, 0x2 ;  /* 0x0000000408058211 */ /* 0x001fe200078e10ff */
[----:B------:R-:W-:Y:S01]  /*0480*/  @!P0 LDS R6, [R4] ;  /* 0x0000000004068984 */ /* 0x000fe20000000800 */
[----:B------:R-:W-:Y:S05]  /*0490*/  @!P0 WARPSYNC.ALL ;  /* 0x0000000000008948 */ /* 0x000fea0003800000 */
[----:B------:R-:W0:Y:S02]  /*04a0*/  @!P0 LDS R5, [R5] ;  /* 0x0000000005058984 */ /* 0x000e240000000800 */
[----:B0-----:R-:W-:-:S05]  /*04b0*/  @!P0 IMAD.IADD R7, R5, 0x1, R6 ;  /* 0x0000000105078824 */ /* 0x001fca00078e0206 */
[----:B------:R1:W-:Y:S01]  /*04c0*/  @!P0 STS [R4], R7 ;  /* 0x0000000704008388 */ /* 0x0003e20000000800 */
[----:B------:R-:W-:Y:S01]  /*04d0*/  @!P0 BAR.SYNC.DEFER_BLOCKING 0x0 ;  /* 0x0000000000008b1d */ /* 0x000fe20000010000 */
[----:B------:R-:W-:Y:S02]  /*04e0*/  ISETP.GT.U32.AND P0, PT, R2, 0x3, PT ;  /* 0x000000030200780c */ /* 0x000fe40003f04070 */
[----:B------:R-:W-:-:S11]  /*04f0*/  MOV R2, R8 ;  /* 0x0000000800027202 */ /* 0x000fd60000000f00 */
[----:B-1----:R-:W-:Y:S05]  /*0500*/  @P0 BRA `(.L_x_6) ;  /* 0xfffffffc00d00947 */ /* 0x002fea000383ffff */
[----:B------:R-:W-:Y:S05]  /*0510*/  BSYNC B0 ;  /* 0x0000000000007941 */ /* 0x000fea0003800000 */
.L_x_5:
[----:B------:R-:W-:Y:S05]  /*0520*/  @P1 EXIT ;  /* 0x000000000000194d */ /* 0x000fea0003800000 */
[----:B------:R-:W1:Y:S01]  /*0530*/  S2UR UR5, SR_CgaCtaId ;  /* 0x00000000000579c3 */ /* 0x000e620000008800 */
[----:B------:R-:W-:-:S07]  /*0540*/  UMOV UR4, 0x400 ;  /* 0x0000040000047882 */ /* 0x000fce0000000000 */
[----:B------:R-:W2:Y:S01]  /*0550*/  LDC.64 R2, c[0x0][0x390] ;  /* 0x0000e400ff027b82 */ /* 0x000ea20000000a00 */
[----:B-1----:R-:W-:Y:S01]  /*0560*/  ULEA UR4, UR5, UR4, 0x18 ;  /* 0x0000000405047291 */ /* 0x002fe2000f8ec0ff */
[----:B--2---:R-:W-:-:S08]  /*0570*/  IMAD.WIDE.U32 R2, R0, 0x4, R2 ;  /* 0x0000000400027825 */ /* 0x004fd000078e0002 */
[----:B0-----:R-:W0:Y:S04]  /*0580*/  LDS R5, [UR4] ;  /* 0x00000004ff057984 */ /* 0x001e280008000800 */
[----:B0-----:R-:W-:Y:S01]  /*0590*/  STG.E desc[UR6][R2.64], R5 ;  /* 0x0000000502007986 */ /* 0x001fe2000c101906 */
[----:B------:R-:W-:Y:S05]  /*05a0*/  EXIT ;  /* 0x000000000000794d */ /* 0x000fea0003800000 */
.L_x_7:
[----:B------:R-:W-:-:S00]  /*05b0*/  BRA `(.L_x_7) ;  /* 0xfffffffc00fc7947 */ /* 0x000fc0000383ffff */
[----:B------:R-:W-:-:S00]  /*05c0*/  NOP ;  /* 0x0000000000007918 */ /* 0x000fc00000000000 */
        /* <DEDUP_REMOVED lines=11> */
.L_x_8:


//--------------------- .nv.shared._Z5countPiS_S_i --------------------------
	.section	.nv.shared._Z5countPiS_S_i,"aw",@nobits
	.sectionflags	@""
	.align	16
	.zero		1024


//--------------------- .nv.shared.reserved.0     --------------------------
	.section	.nv.shared.reserved.0,"aw",@nobits
	.weak		__nv_reservedSMEM_offset_0_alias
	.size		__nv_reservedSMEM_offset_0_alias, 0, 64
	.other		__nv_reservedSMEM_offset_0_alias,@"STO_CUDA_RESERVED_SHARED STV_DEFAULT"
__nv_reservedSMEM_offset_0_alias:
	.zero		0
	.zero		64


//--------------------- .nv.constant0._Z5countPiS_S_i --------------------------
	.section	.nv.constant0._Z5countPiS_S_i,"a",@progbits
	.sectionflags	@""
	.align	4
.nv.constant0._Z5countPiS_S_i:
	.zero		924


//--------------------- SYMBOLS --------------------------

	.type		.nv.reservedSmem.offset0,@object
	.size		.nv.reservedSmem.offset0,0x4
	.type		.nv.reservedSmem.cap,@object
	.size		.nv.reservedSmem.cap,0x4
